	.headerflags	@"EF_CUDA_TEXMODE_UNIFIED EF_CUDA_64BIT_ADDRESS EF_CUDA_ACCELERATORS EF_CUDA_SM90 EF_CUDA_VIRTUAL_SM(EF_CUDA_SM90)"
	.elftype	@"ET_EXEC"


//--------------------- .nv.info                  --------------------------
	.section	.nv.info,"",@"SHT_CUDA_INFO"
	.align	4


	//----- nvinfo : EIATTR_REGCOUNT
	.align		4
        /*0000*/ 	.byte	0x04, 0x2f
        /*0002*/ 	.short	(.L_1 - .L_0)
	.align		4
.L_0:
        /*0004*/ 	.word	index@(triton_poi_fused_add_26)
        /*0008*/ 	.word	0x0000001a


	//----- nvinfo : EIATTR_MIN_STACK_SIZE
	.align		4
.L_1:
        /*000c*/ 	.byte	0x04, 0x12
        /*000e*/ 	.short	(.L_3 - .L_2)
	.align		4
.L_2:
        /*0010*/ 	.word	index@(triton_poi_fused_add_26)
        /*0014*/ 	.word	0x00000000


	//----- nvinfo : EIATTR_FRAME_SIZE
	.align		4
.L_3:
        /*0018*/ 	.byte	0x04, 0x11
        /*001a*/ 	.short	(.L_5 - .L_4)
	.align		4
.L_4:
        /*001c*/ 	.word	index@(triton_poi_fused_add_26)
        /*0020*/ 	.word	0x00000000


	//----- nvinfo : EIATTR_MIN_STACK_SIZE
	.align		4
.L_5:
        /*0024*/ 	.byte	0x04, 0x12
        /*0026*/ 	.short	(.L_7 - .L_6)
	.align		4
.L_6:
        /*0028*/ 	.word	index@(triton_poi_fused_add_26)
        /*002c*/ 	.word	0x00000000
.L_7:


//--------------------- .nv.info.triton_poi_fused_add_26 --------------------------
	.section	.nv.info.triton_poi_fused_add_26,"",@"SHT_CUDA_INFO"
	.sectionflags	@""
	.align	4


	//----- nvinfo : EIATTR_CUDA_API_VERSION
	.align		4
        /*0000*/ 	.byte	0x04, 0x37
        /*0002*/ 	.short	(.L_9 - .L_8)
.L_8:
        /*0004*/ 	.word	0x0000007c


	//----- nvinfo : EIATTR_KPARAM_INFO
	.align		4
.L_9:
        /*0008*/ 	.byte	0x04, 0x17
        /*000a*/ 	.short	(.L_11 - .L_10)
.L_10:
        /*000c*/ 	.word	0x00000000
        /*0010*/ 	.short	0x0002
        /*0012*/ 	.short	0x0010
        /*0014*/ 	.byte	0x00, 0xf0, 0x11, 0x00


	//----- nvinfo : EIATTR_KPARAM_INFO
	.align		4
.L_11:
        /*0018*/ 	.byte	0x04, 0x17
        /*001a*/ 	.short	(.L_13 - .L_12)
.L_12:
        /*001c*/ 	.word	0x00000000
        /*0020*/ 	.short	0x0001
        /*0022*/ 	.short	0x0008
        /*0024*/ 	.byte	0x00, 0xf4, 0x21, 0x00


	//----- nvinfo : EIATTR_KPARAM_INFO
	.align		4
.L_13:
        /*0028*/ 	.byte	0x04, 0x17
        /*002a*/ 	.short	(.L_15 - .L_14)
.L_14:
        /*002c*/ 	.word	0x00000000
        /*0030*/ 	.short	0x0000
        /*0032*/ 	.short	0x0000
        /*0034*/ 	.byte	0x00, 0xf4, 0x21, 0x00


	//----- nvinfo : EIATTR_SPARSE_MMA_MASK
	.align		4
.L_15:
        /*0038*/ 	.byte	0x03, 0x50
        /*003a*/ 	.short	0x0000


	//----- nvinfo : EIATTR_MAXREG_COUNT
	.align		4
        /*003c*/ 	.byte	0x03, 0x1b
        /*003e*/ 	.short	0x00ff


	//----- nvinfo : EIATTR_EXIT_INSTR_OFFSETS
	.align		4
        /*0040*/ 	.byte	0x04, 0x1c
        /*0042*/ 	.short	(.L_17 - .L_16)


	//   ....[0]....
.L_16:
        /*0044*/ 	.word	0x00000190


	//----- nvinfo : EIATTR_REQNTID
	.align		4
.L_17:
        /*0048*/ 	.byte	0x04, 0x10
        /*004a*/ 	.short	(.L_19 - .L_18)
.L_18:
        /*004c*/ 	.word	0x00000080
        /*0050*/ 	.word	0x00000001
        /*0054*/ 	.word	0x00000001


	//----- nvinfo : EIATTR_CBANK_PARAM_SIZE
	.align		4
.L_19:
        /*0058*/ 	.byte	0x03, 0x19
        /*005a*/ 	.short	0x0014


	//----- nvinfo : EIATTR_PARAM_CBANK
	.align		4
        /*005c*/ 	.byte	0x04, 0x0a
        /*005e*/ 	.short	(.L_21 - .L_20)
	.align		4
.L_20:
        /*0060*/ 	.word	index@(.nv.constant0.triton_poi_fused_add_26)
        /*0064*/ 	.short	0x0210
        /*0066*/ 	.short	0x0014


	//----- nvinfo : EIATTR_SW_WAR
	.align		4
.L_21:
        /*0068*/ 	.byte	0x04, 0x36
        /*006a*/ 	.short	(.L_23 - .L_22)
.L_22:
        /*006c*/ 	.word	0x00000008
.L_23:


//--------------------- .nv.callgraph             --------------------------
	.section	.nv.callgraph,"",@"SHT_CUDA_CALLGRAPH"
	.align	4
	.sectionentsize	8
	.align		4
        /*0000*/ 	.word	0x00000000
	.align		4
        /*0004*/ 	.word	0xffffffff
	.align		4
        /*0008*/ 	.word	0x00000000
	.align		4
        /*000c*/ 	.word	0xfffffffe
	.align		4
        /*0010*/ 	.word	0x00000000
	.align		4
        /*0014*/ 	.word	0xfffffffd
	.align		4
        /*0018*/ 	.word	0x00000000
	.align		4
        /*001c*/ 	.word	0xfffffffc


//--------------------- .text.triton_poi_fused_add_26 --------------------------
	.section	.text.triton_poi_fused_add_26,"ax",@progbits
	.align	128
        .global         triton_poi_fused_add_26
        .type           triton_poi_fused_add_26,@function
        .size           triton_poi_fused_add_26,(.L_x_1 - triton_poi_fused_add_26)
        .other          triton_poi_fused_add_26,@"STO_CUDA_ENTRY STV_DEFAULT"
triton_poi_fused_add_26:
.text.triton_poi_fused_add_26:
[----:B------:R-:W-:Y:S01]  /*0000*/  LDC R1, c[0x0][0x28] ;  /* 0x00000a00ff017b82 */ /* 0x000fe20000000800 */
[----:B------:R-:W1:Y:S07]  /*0010*/  S2R R0, SR_TID.X ;  /* 0x0000000000007919 */ /* 0x000e6e0000002100 */
[----:B------:R-:W2:Y:S01]  /*0020*/  LDC.64 R2, c[0x0][0x210] ;  /* 0x00008400ff027b82 */ /* 0x000ea20000000a00 */
[----:B------:R-:W-:Y:S01]  /*0030*/  ULDC.64 UR4, c[0x0][0x208] ;  /* 0x0000820000047ab9 */ /* 0x000fe20000000a00 */
[----:B------:R-:W3:Y:S06]  /*0040*/  S2R R5, SR_CTAID.X ;  /* 0x0000000000057919 */ /* 0x000eec0000002500 */
[----:B------:R-:W4:Y:S01]  /*0050*/  LDC.64 R8, c[0x0][0x218] ;  /* 0x00008600ff087b82 */ /* 0x000f220000000a00 */
[----:B-1----:R-:W-:-:S04]  /*0060*/  SHF.L.U32 R0, R0, 0x2, RZ ;  /* 0x0000000200007819 */ /* 0x002fc800000006ff */
[----:B------:R-:W-:-:S04]  /*0070*/  LOP3.LUT R0, R0, 0x1fc, RZ, 0xc0, !PT ;  /* 0x000001fc00007812 */ /* 0x000fc800078ec0ff */
[----:B---3--:R-:W-:-:S05]  /*0080*/  LEA R5, R5, R0, 0xa ;  /* 0x0000000005057211 */ /* 0x008fca00078e50ff */
[----:B--2---:R-:W-:-:S04]  /*0090*/  IMAD.WIDE R2, R5, 0x4, R2 ;  /* 0x0000000405027825 */ /* 0x004fc800078e0202 */
[----:B----4-:R-:W-:Y:S01]  /*00a0*/  IMAD.WIDE R8, R5, 0x4, R8 ;  /* 0x0000000405087825 */ /* 0x010fe200078e0208 */
[----:B------:R-:W2:Y:S04]  /*00b0*/  LDG.E.128 R12, desc[UR4][R2.64] ;  /* 0x00000004020c7981 */ /* 0x000ea8000c1e1d00 */
[----:B------:R-:W2:Y:S04]  /*00c0*/  LDG.E.128 R16, desc[UR4][R8.64] ;  /* 0x0000000408107981 */ /* 0x000ea8000c1e1d00 */
[----:B------:R-:W3:Y:S04]  /*00d0*/  LDG.E.128 R4, desc[UR4][R2.64+0x800] ;  /* 0x0008000402047981 */ /* 0x000ee8000c1e1d00 */
[----:B------:R-:W3:Y:S01]  /*00e0*/  LDG.E.128 R20, desc[UR4][R8.64+0x800] ;  /* 0x0008000408147981 */ /* 0x000ee2000c1e1d00 */
[----:B--2---:R-:W-:Y:S01]  /*00f0*/  FADD R12, R12, R16 ;  /* 0x000000100c0c7221 */ /* 0x004fe20000000000 */
[----:B------:R-:W-:Y:S01]  /*0100*/  FADD R13, R13, R17 ;  /* 0x000000110d0d7221 */ /* 0x000fe20000000000 */
[----:B------:R-:W-:Y:S01]  /*0110*/  FADD R14, R14, R18 ;  /* 0x000000120e0e7221 */ /* 0x000fe20000000000 */
[----:B------:R-:W-:Y:S01]  /*0120*/  FADD R15, R15, R19 ;  /* 0x000000130f0f7221 */ /* 0x000fe20000000000 */
[----:B---3--:R-:W-:Y:S01]  /*0130*/  FADD R4, R4, R20 ;  /* 0x0000001404047221 */ /* 0x008fe20000000000 */
[----:B------:R-:W-:Y:S01]  /*0140*/  FADD R5, R5, R21 ;  /* 0x0000001505057221 */ /* 0x000fe20000000000 */
[----:B------:R-:W-:Y:S01]  /*0150*/  FADD R6, R6, R22 ;  /* 0x0000001606067221 */ /* 0x000fe20000000000 */
[----:B------:R-:W-:Y:S01]  /*0160*/  FADD R7, R7, R23 ;  /* 0x0000001707077221 */ /* 0x000fe20000000000 */
[----:B------:R-:W-:Y:S04]  /*0170*/  STG.E.128 desc[UR4][R2.64], R12 ;  /* 0x0000000c02007986 */ /* 0x000fe8000c101d04 */
[----:B------:R-:W-:Y:S01]  /*0180*/  STG.E.128 desc[UR4][R2.64+0x800], R4 ;  /* 0x0008000402007986 */ /* 0x000fe2000c101d04 */
[----:B------:R-:W-:Y:S05]  /*0190*/  EXIT ;  /* 0x000000000000794d */ /* 0x000fea0003800000 */
.L_x_0:
[----:B------:R-:W-:-:S00]  /*01a0*/  BRA `(.L_x_0) ;  /* 0xfffffffc00fc7947 */ /* 0x000fc0000383ffff */
[----:B------:R-:W-:-:S00]  /*01b0*/  NOP ;  /* 0x0000000000007918 */ /* 0x000fc00000000000 */
        /* <DEDUP_REMOVED lines=12> */
.L_x_1:


//--------------------- .nv.constant0.triton_poi_fused_add_26 --------------------------
	.section	.nv.constant0.triton_poi_fused_add_26,"a",@progbits
	.sectionflags	@""
	.align	4
.nv.constant0.triton_poi_fused_add_26:
	.zero		548
